	.headerflags	@"EF_CUDA_TEXMODE_UNIFIED EF_CUDA_64BIT_ADDRESS EF_CUDA_ACCELERATORS EF_CUDA_SM90 EF_CUDA_VIRTUAL_SM(EF_CUDA_SM90)"
	.elftype	@"ET_EXEC"


//--------------------- .nv.info                  --------------------------
	.section	.nv.info,"",@"SHT_CUDA_INFO"
	.align	4


	//----- nvinfo : EIATTR_REGCOUNT
	.align		4
        /*0000*/ 	.byte	0x04, 0x2f
        /*0002*/ 	.short	(.L_3 - .L_2)
	.align		4
.L_2:
        /*0004*/ 	.word	index@(triton_poi_fused__native_batch_norm_legit_no_training_relu_threshold_backward_1)
        /*0008*/ 	.word	0x00000012


	//----- nvinfo : EIATTR_MIN_STACK_SIZE
	.align		4
.L_3:
        /*000c*/ 	.byte	0x04, 0x12
        /*000e*/ 	.short	(.L_5 - .L_4)
	.align		4
.L_4:
        /*0010*/ 	.word	index@(triton_poi_fused__native_batch_norm_legit_no_training_relu_threshold_backward_1)
        /*0014*/ 	.word	0x00000000


	//----- nvinfo : EIATTR_FRAME_SIZE
	.align		4
.L_5:
        /*0018*/ 	.byte	0x04, 0x11
        /*001a*/ 	.short	(.L_7 - .L_6)
	.align		4
.L_6:
        /*001c*/ 	.word	index@(triton_poi_fused__native_batch_norm_legit_no_training_relu_threshold_backward_1)
        /*0020*/ 	.word	0x00000000


	//----- nvinfo : EIATTR_MIN_STACK_SIZE
	.align		4
.L_7:
        /*0024*/ 	.byte	0x04, 0x12
        /*0026*/ 	.short	(.L_9 - .L_8)
	.align		4
.L_8:
        /*0028*/ 	.word	index@(triton_poi_fused__native_batch_norm_legit_no_training_relu_threshold_backward_1)
        /*002c*/ 	.word	0x00000000
.L_9:


//--------------------- .nv.info.triton_poi_fused__native_batch_norm_legit_no_training_relu_threshold_backward_1 --------------------------
	.section	.nv.info.triton_poi_fused__native_batch_norm_legit_no_training_relu_threshold_backward_1,"",@"SHT_CUDA_INFO"
	.sectionflags	@""
	.align	4


	//----- nvinfo : EIATTR_CUDA_API_VERSION
	.align		4
        /*0000*/ 	.byte	0x04, 0x37
        /*0002*/ 	.short	(.L_11 - .L_10)
.L_10:
        /*0004*/ 	.word	0x0000007c


	//----- nvinfo : EIATTR_KPARAM_INFO
	.align		4
.L_11:
        /*0008*/ 	.byte	0x04, 0x17
        /*000a*/ 	.short	(.L_13 - .L_12)
.L_12:
        /*000c*/ 	.word	0x00000000
        /*0010*/ 	.short	0x0007
        /*0012*/ 	.short	0x0038
        /*0014*/ 	.byte	0x00, 0xf0, 0x11, 0x00


	//----- nvinfo : EIATTR_KPARAM_INFO
	.align		4
.L_13:
        /*0018*/ 	.byte	0x04, 0x17
        /*001a*/ 	.short	(.L_15 - .L_14)
.L_14:
        /*001c*/ 	.word	0x00000000
        /*0020*/ 	.short	0x0006
        /*0022*/ 	.short	0x0030
        /*0024*/ 	.byte	0x00, 0xf4, 0x21, 0x00


	//----- nvinfo : EIATTR_KPARAM_INFO
	.align		4
.L_15:
        /*0028*/ 	.byte	0x04, 0x17
        /*002a*/ 	.short	(.L_17 - .L_16)
.L_16:
        /*002c*/ 	.word	0x00000000
        /*0030*/ 	.short	0x0005
        /*0032*/ 	.short	0x0028
        /*0034*/ 	.byte	0x00, 0xf4, 0x21, 0x00


	//----- nvinfo : EIATTR_KPARAM_INFO
	.align		4
.L_17:
        /*0038*/ 	.byte	0x04, 0x17
        /*003a*/ 	.short	(.L_19 - .L_18)
.L_18:
        /*003c*/ 	.word	0x00000000
        /*0040*/ 	.short	0x0004
        /*0042*/ 	.short	0x0020
        /*0044*/ 	.byte	0x00, 0xf4, 0x21, 0x00


	//----- nvinfo : EIATTR_KPARAM_INFO
	.align		4
.L_19:
        /*0048*/ 	.byte	0x04, 0x17
        /*004a*/ 	.short	(.L_21 - .L_20)
.L_20:
        /*004c*/ 	.word	0x00000000
        /*0050*/ 	.short	0x0003
        /*0052*/ 	.short	0x0018
        /*0054*/ 	.byte	0x00, 0xf4, 0x21, 0x00


	//----- nvinfo : EIATTR_KPARAM_INFO
	.align		4
.L_21:
        /*0058*/ 	.byte	0x04, 0x17
        /*005a*/ 	.short	(.L_23 - .L_22)
.L_22:
        /*005c*/ 	.word	0x00000000
        /*0060*/ 	.short	0x0002
        /*0062*/ 	.short	0x0010
        /*0064*/ 	.byte	0x00, 0xf4, 0x21, 0x00


	//----- nvinfo : EIATTR_KPARAM_INFO
	.align		4
.L_23:
        /*0068*/ 	.byte	0x04, 0x17
        /*006a*/ 	.short	(.L_25 - .L_24)
.L_24:
        /*006c*/ 	.word	0x00000000
        /*0070*/ 	.short	0x0001
        /*0072*/ 	.short	0x0008
        /*0074*/ 	.byte	0x00, 0xf4, 0x21, 0x00


	//----- nvinfo : EIATTR_KPARAM_INFO
	.align		4
.L_25:
        /*0078*/ 	.byte	0x04, 0x17
        /*007a*/ 	.short	(.L_27 - .L_26)
.L_26:
        /*007c*/ 	.word	0x00000000
        /*0080*/ 	.short	0x0000
        /*0082*/ 	.short	0x0000
        /*0084*/ 	.byte	0x00, 0xf4, 0x21, 0x00


	//----- nvinfo : EIATTR_SPARSE_MMA_MASK
	.align		4
.L_27:
        /*0088*/ 	.byte	0x03, 0x50
        /*008a*/ 	.short	0x0000


	//----- nvinfo : EIATTR_MAXREG_COUNT
	.align		4
        /*008c*/ 	.byte	0x03, 0x1b
        /*008e*/ 	.short	0x00ff


	//----- nvinfo : EIATTR_EXIT_INSTR_OFFSETS
	.align		4
        /*0090*/ 	.byte	0x04, 0x1c
        /*0092*/ 	.short	(.L_29 - .L_28)


	//   ....[0]....
.L_28:
        /*0094*/ 	.word	0x00000380


	//   ....[1]....
        /*0098*/ 	.word	0x000003a0


	//----- nvinfo : EIATTR_REQNTID
	.align		4
.L_29:
        /*009c*/ 	.byte	0x04, 0x10
        /*009e*/ 	.short	(.L_31 - .L_30)
.L_30:
        /*00a0*/ 	.word	0x00000080
        /*00a4*/ 	.word	0x00000001
        /*00a8*/ 	.word	0x00000001


	//----- nvinfo : EIATTR_CBANK_PARAM_SIZE
	.align		4
.L_31:
        /*00ac*/ 	.byte	0x03, 0x19
        /*00ae*/ 	.short	0x003c


	//----- nvinfo : EIATTR_PARAM_CBANK
	.align		4
        /*00b0*/ 	.byte	0x04, 0x0a
        /*00b2*/ 	.short	(.L_33 - .L_32)
	.align		4
.L_32:
        /*00b4*/ 	.word	index@(.nv.constant0.triton_poi_fused__native_batch_norm_legit_no_training_relu_threshold_backward_1)
        /*00b8*/ 	.short	0x0210
        /*00ba*/ 	.short	0x003c


	//----- nvinfo : EIATTR_SW_WAR
	.align		4
.L_33:
        /*00bc*/ 	.byte	0x04, 0x36
        /*00be*/ 	.short	(.L_35 - .L_34)
.L_34:
        /*00c0*/ 	.word	0x00000008
.L_35:


//--------------------- .nv.callgraph             --------------------------
	.section	.nv.callgraph,"",@"SHT_CUDA_CALLGRAPH"
	.align	4
	.sectionentsize	8
	.align		4
        /*0000*/ 	.word	0x00000000
	.align		4
        /*0004*/ 	.word	0xffffffff
	.align		4
        /*0008*/ 	.word	0x00000000
	.align		4
        /*000c*/ 	.word	0xfffffffe
	.align		4
        /*0010*/ 	.word	0x00000000
	.align		4
        /*0014*/ 	.word	0xfffffffd
	.align		4
        /*0018*/ 	.word	0x00000000
	.align		4
        /*001c*/ 	.word	0xfffffffc


//--------------------- .nv.constant4             --------------------------
	.section	.nv.constant4,"a",@progbits
	.align	8
	.align		8
.nv.constant4:
        /*0000*/ 	.dword	_$_str
	.align		8
        /*0008*/ 	.dword	_$_str_$_2


//--------------------- .text.triton_poi_fused__native_batch_norm_legit_no_training_relu_threshold_backward_1 --------------------------
	.section	.text.triton_poi_fused__native_batch_norm_legit_no_training_relu_threshold_backward_1,"ax",@progbits
	.align	128
        .global         triton_poi_fused__native_batch_norm_legit_no_training_relu_threshold_backward_1
        .type           triton_poi_fused__native_batch_norm_legit_no_training_relu_threshold_backward_1,@function
        .size           triton_poi_fused__native_batch_norm_legit_no_training_relu_threshold_backward_1,(.L_x_1 - triton_poi_fused__native_batch_norm_legit_no_training_relu_threshold_backward_1)
        .other          triton_poi_fused__native_batch_norm_legit_no_training_relu_threshold_backward_1,@"STO_CUDA_ENTRY STV_DEFAULT"
triton_poi_fused__native_batch_norm_legit_no_training_relu_threshold_backward_1:
.text.triton_poi_fused__native_batch_norm_legit_no_training_relu_threshold_backward_1:
[----:B------:R-:W0:Y:S01]  /*0000*/  LDC R1, c[0x0][0x28] ;  /* 0x00000a00ff017b82 */ /* 0x000e220000000800 */
[----:B------:R-:W1:Y:S07]  /*0010*/  S2R R0, SR_TID.X ;  /* 0x0000000000007919 */ /* 0x000e6e0000002100 */
[----:B------:R-:W2:Y:S01]  /*0020*/  LDC.64 R8, c[0x0][0x220] ;  /* 0x00008800ff087b82 */ /* 0x000ea20000000a00 */
[----:B------:R-:W-:Y:S01]  /*0030*/  IMAD.MOV.U32 R14, RZ, RZ, RZ ;  /* 0x000000ffff0e7224 */ /* 0x000fe200078e00ff */
[----:B------:R-:W-:Y:S01]  /*0040*/  ULDC.64 UR4, c[0x0][0x208] ;  /* 0x0000820000047ab9 */ /* 0x000fe20000000a00 */
[----:B------:R-:W3:Y:S01]  /*0050*/  S2R R3, SR_CTAID.X ;  /* 0x0000000000037919 */ /* 0x000ee20000002500 */
[----:B------:R-:W-:-:S04]  /*0060*/  ULDC.64 UR6, c[0x0][0x240] ;  /* 0x0000900000067ab9 */ /* 0x000fc80000000a00 */
[----:B------:R-:W4:Y:S08]  /*0070*/  LDC.64 R4, c[0x0][0x210] ;  /* 0x00008400ff047b82 */ /* 0x000f300000000a00 */
[----:B------:R-:W5:Y:S08]  /*0080*/  LDC.64 R6, c[0x0][0x218] ;  /* 0x00008600ff067b82 */ /* 0x000f700000000a00 */
[----:B------:R-:W5:Y:S01]  /*0090*/  LDC.64 R10, c[0x0][0x228] ;  /* 0x00008a00ff0a7b82 */ /* 0x000f620000000a00 */
[----:B-1----:R-:W-:-:S07]  /*00a0*/  LOP3.LUT R0, R0, 0x7f, RZ, 0xc0, !PT ;  /* 0x0000007f00007812 */ /* 0x002fce00078ec0ff */
[----:B------:R-:W1:Y:S01]  /*00b0*/  LDC.64 R12, c[0x0][0x230] ;  /* 0x00008c00ff0c7b82 */ /* 0x000e620000000a00 */
[----:B---3--:R-:W-:Y:S01]  /*00c0*/  SHF.R.S32.HI R2, RZ, 0x18, R3 ;  /* 0x00000018ff027819 */ /* 0x008fe20000011403 */
[----:B------:R-:W-:-:S03]  /*00d0*/  IMAD R0, R3, 0x80, R0 ;  /* 0x0000008003007824 */ /* 0x000fc600078e0200 */
[----:B------:R-:W-:Y:S02]  /*00e0*/  SGXT R3, R2, 0x1 ;  /* 0x000000010203781a */ /* 0x000fe40000000200 */
[----:B------:R-:W-:Y:S02]  /*00f0*/  ISETP.GE.AND P0, PT, R0, 0x400, PT ;  /* 0x000004000000780c */ /* 0x000fe40003f06270 */
[----:B------:R-:W-:-:S04]  /*0100*/  LEA.HI R3, R3, R0, RZ, 0x4 ;  /* 0x0000000003037211 */ /* 0x000fc800078f20ff */
[----:B------:R-:W-:-:S04]  /*0110*/  SHF.R.S32.HI R3, RZ, 0x4, R3 ;  /* 0x00000004ff037819 */ /* 0x000fc80000011403 */
[----:B------:R-:W-:-:S04]  /*0120*/  LEA.HI R2, R3, R3, RZ, 0x4 ;  /* 0x0000000303027211 */ /* 0x000fc800078f20ff */
[----:B------:R-:W-:-:S05]  /*0130*/  LOP3.LUT R2, R2, 0xfffffff0, RZ, 0xc0, !PT ;  /* 0xfffffff002027812 */ /* 0x000fca00078ec0ff */
[----:B------:R-:W-:-:S04]  /*0140*/  IMAD.IADD R15, R3, 0x1, -R2 ;  /* 0x00000001030f7824 */ /* 0x000fc800078e0a02 */
[----:B--2---:R-:W-:-:S05]  /*0150*/  IMAD.WIDE R8, R15, 0x4, R8 ;  /* 0x000000040f087825 */ /* 0x004fca00078e0208 */
[----:B------:R2:W3:Y:S01]  /*0160*/  @!P0 LDG.E.EL R14, desc[UR4][R8.64] ;  /* 0x00000004080e8981 */ /* 0x0004e2000c2e1900 */
[----:B------:R-:W-:Y:S01]  /*0170*/  CS2R R2, SRZ ;  /* 0x0000000000027805 */ /* 0x000fe2000001ff00 */
[----:B----4-:R-:W-:-:S04]  /*0180*/  IMAD.WIDE R4, R0, 0x4, R4 ;  /* 0x0000000400047825 */ /* 0x010fc800078e0204 */
[C---:B-----5:R-:W-:Y:S01]  /*0190*/  IMAD.WIDE R6, R15.reuse, 0x4, R6 ;  /* 0x000000040f067825 */ /* 0x060fe200078e0206 */
[----:B------:R4:W5:Y:S03]  /*01a0*/  @!P0 LDG.E R2, desc[UR4][R4.64] ;  /* 0x0000000404028981 */ /* 0x000966000c1e1900 */
[C---:B0-2---:R-:W-:Y:S01]  /*01b0*/  IMAD.WIDE R8, R15.reuse, 0x4, R10 ;  /* 0x000000040f087825 */ /* 0x045fe200078e020a */
[----:B------:R0:W5:Y:S03]  /*01c0*/  @!P0 LDG.E.EL R3, desc[UR4][R6.64] ;  /* 0x0000000406038981 */ /* 0x000166000c2e1900 */
[----:B-1----:R-:W-:Y:S01]  /*01d0*/  IMAD.WIDE R10, R15, 0x4, R12 ;  /* 0x000000040f0a7825 */ /* 0x002fe200078e020c */
[----:B------:R-:W-:-:S06]  /*01e0*/  CS2R R12, SRZ ;  /* 0x00000000000c7805 */ /* 0x000fcc000001ff00 */
[----:B------:R-:W2:Y:S01]  /*01f0*/  @!P0 LDG.E.EL R12, desc[UR4][R8.64] ;  /* 0x00000004080c8981 */ /* 0x000ea2000c2e1900 */
[----:B----4-:R-:W-:Y:S01]  /*0200*/  IMAD.MOV.U32 R4, RZ, RZ, 0x3e800000 ;  /* 0x3e800000ff047424 */ /* 0x010fe200078e00ff */
[----:B0-----:R-:W0:Y:S02]  /*0210*/  LDC.64 R6, c[0x0][0x238] ;  /* 0x00008e00ff067b82 */ /* 0x001e240000000a00 */
[----:B------:R-:W2:Y:S01]  /*0220*/  @!P0 LDG.E.EL R13, desc[UR4][R10.64] ;  /* 0x000000040a0d8981 */ /* 0x000ea2000c2e1900 */
[----:B---3--:R-:W-:-:S04]  /*0230*/  FADD R14, R14, 9.9999997473787516356e-06 ;  /* 0x3727c5ac0e0e7421 */ /* 0x008fc80000000000 */
[----:B------:R-:W1:Y:S01]  /*0240*/  MUFU.SQRT R15, R14 ;  /* 0x0000000e000f7308 */ /* 0x000e620000002000 */
[----:B-----5:R-:W-:Y:S01]  /*0250*/  FADD R2, -R3, R2 ;  /* 0x0000000203027221 */ /* 0x020fe20000000100 */
[C---:B-1----:R-:W-:Y:S02]  /*0260*/  FSETP.GT.AND P1, PT, R15.reuse, 8.50705917302346158658e+37, PT ;  /* 0x7e8000000f00780b */ /* 0x042fe40003f24000 */
[----:B------:R-:W-:Y:S02]  /*0270*/  FSETP.GEU.AND P2, PT, R15, 1.175494350822287508e-38, PT ;  /* 0x008000000f00780b */ /* 0x000fe40003f4e000 */
[----:B------:R-:W-:-:S09]  /*0280*/  FSEL R4, R4, 1, P1 ;  /* 0x3f80000004047808 */ /* 0x000fd20000800000 */
[----:B------:R-:W-:Y:S02]  /*0290*/  @P1 FMUL R15, R15, 0.25 ;  /* 0x3e8000000f0f1820 */ /* 0x000fe40000400000 */
[----:B------:R-:W-:Y:S02]  /*02a0*/  @!P2 FMUL R4, R4, 16777216 ;  /* 0x4b8000000404a820 */ /* 0x000fe40000400000 */
[----:B------:R-:W-:-:S06]  /*02b0*/  @!P2 FMUL R15, R15, 16777216 ;  /* 0x4b8000000f0fa820 */ /* 0x000fcc0000400000 */
[----:B------:R-:W1:Y:S02]  /*02c0*/  MUFU.RCP R15, R15 ;  /* 0x0000000f000f7308 */ /* 0x000e640000001000 */
[----:B-1----:R-:W-:-:S04]  /*02d0*/  FMUL R3, R15, R4 ;  /* 0x000000040f037220 */ /* 0x002fc80000400000 */
[----:B------:R-:W-:-:S04]  /*02e0*/  FMUL R2, R2, R3 ;  /* 0x0000000302027220 */ /* 0x000fc80000400000 */
[----:B--2---:R-:W-:-:S05]  /*02f0*/  FFMA R2, R2, R12, R13 ;  /* 0x0000000c02027223 */ /* 0x004fca000000000d */
[----:B------:R-:W-:-:S04]  /*0300*/  FSETP.GEU.AND P1, PT, R2, RZ, PT ;  /* 0x000000ff0200720b */ /* 0x000fc80003f2e000 */
[----:B------:R-:W-:Y:S01]  /*0310*/  FSEL R9, R2, RZ, P1 ;  /* 0x000000ff02097208 */ /* 0x000fe20000800000 */
[C---:B0-----:R-:W-:Y:S01]  /*0320*/  IMAD.WIDE R2, R0.reuse, 0x4, R6 ;  /* 0x0000000400027825 */ /* 0x041fe200078e0206 */
[----:B------:R-:W-:Y:S02]  /*0330*/  IADD3 R4, P1, R0, UR6, RZ ;  /* 0x0000000600047c10 */ /* 0x000fe4000ff3e0ff */
[----:B------:R-:W-:Y:S02]  /*0340*/  FSETP.GTU.AND P2, PT, R9, RZ, PT ;  /* 0x000000ff0900720b */ /* 0x000fe40003f4c000 */
[----:B------:R-:W-:Y:S01]  /*0350*/  LEA.HI.X.SX32 R5, R0, UR7, 0x1, P1 ;  /* 0x0000000700057c11 */ /* 0x000fe200088f0eff */
[----:B------:R0:W-:Y:S01]  /*0360*/  @!P0 STG.E desc[UR4][R2.64], R9 ;  /* 0x0000000902008986 */ /* 0x0001e2000c101904 */
[----:B------:R-:W-:Y:S01]  /*0370*/  SEL R7, RZ, 0x1, P2 ;  /* 0x00000001ff077807 */ /* 0x000fe20001000000 */
[----:B0-----:R-:W-:Y:S08]  /*0380*/  @P0 EXIT ;  /* 0x000000000000094d */ /* 0x001ff00003800000 */
[----:B------:R-:W-:Y:S01]  /*0390*/  STG.E.U8 desc[UR4][R4.64], R7 ;  /* 0x0000000704007986 */ /* 0x000fe2000c101104 */
[----:B------:R-:W-:Y:S05]  /*03a0*/  EXIT ;  /* 0x000000000000794d */ /* 0x000fea0003800000 */
.L_x_0:
[----:B------:R-:W-:-:S00]  /*03b0*/  BRA `(.L_x_0) ;  /* 0xfffffffc00fc7947 */ /* 0x000fc0000383ffff */
[----:B------:R-:W-:-:S00]  /*03c0*/  NOP ;  /* 0x0000000000007918 */ /* 0x000fc00000000000 */
        /* <DEDUP_REMOVED lines=11> */
.L_x_1:


//--------------------- .nv.global.init           --------------------------
	.section	.nv.global.init,"aw",@progbits
.nv.global.init:
	.type		_$_str,@object
	.size		_$_str,(_$_str_$_2 - _$_str)
_$_str:
        /*0000*/ 	.byte	0x5f, 0x5f, 0x43, 0x55, 0x44, 0x41, 0x5f, 0x46, 0x54, 0x5a, 0x00
	.type		_$_str_$_2,@object
	.size		_$_str_$_2,(.L_1 - _$_str_$_2)
_$_str_$_2:
        /*000b*/ 	.byte	0x5f, 0x5f, 0x43, 0x55, 0x44, 0x41, 0x5f, 0x50, 0x52, 0x45, 0x43, 0x5f, 0x53, 0x51, 0x52, 0x54
        /*001b*/ 	.byte	0x00
.L_1:


//--------------------- .nv.constant0.triton_poi_fused__native_batch_norm_legit_no_training_relu_threshold_backward_1 --------------------------
	.section	.nv.constant0.triton_poi_fused__native_batch_norm_legit_no_training_relu_threshold_backward_1,"a",@progbits
	.sectionflags	@""
	.align	4
.nv.constant0.triton_poi_fused__native_batch_norm_legit_no_training_relu_threshold_backward_1:
	.zero		588
